//
// Generated by NVIDIA NVVM Compiler
//
// Compiler Build ID: CL-36424714
// Cuda compilation tools, release 13.0, V13.0.88
// Based on NVVM 20.0.0
//

.version 9.0
.target sm_100
.address_size 64

	// .globl	_Z5solvePd
// _ZZ5solvePdE10shared_sum has been demoted

.visible .entry _Z5solvePd(
	.param .u64 .ptr .align 1 _Z5solvePd_param_0
)
{
	.reg .pred 	%p<12>;
	.reg .b32 	%r<8>;
	.reg .b64 	%rd<5>;
	.reg .b64 	%fd<38>;
	// demoted variable
	.shared .align 8 .b8 _ZZ5solvePdE10shared_sum[8192];
	ld.param.u64 	%rd1, [_Z5solvePd_param_0];
	mov.u32 	%r1, %ctaid.x;
	mov.u32 	%r4, %ntid.x;
	mov.u32 	%r2, %tid.x;
	mad.lo.s32 	%r5, %r1, %r4, %r2;
	cvt.rn.f64.u32 	%fd1, %r5;
	add.f64 	%fd2, %fd1, 0d3FE0000000000000;
	mul.f64 	%fd3, %fd2, 0d3DEB7CDFD9D7BDBB;
	fma.rn.f64 	%fd4, %fd3, %fd3, 0d3FF0000000000000;
	mov.f64 	%fd5, 0d3E0B7CDFD9D7BDBB;
	div.rn.f64 	%fd6, %fd5, %fd4;
	shl.b32 	%r6, %r2, 3;
	mov.u32 	%r7, _ZZ5solvePdE10shared_sum;
	add.s32 	%r3, %r7, %r6;
	st.shared.f64 	[%r3], %fd6;
	bar.sync 	0;
	setp.gt.u32 	%p1, %r2, 511;
	@%p1 bra 	$L__BB0_2;
	ld.shared.f64 	%fd7, [%r3+4096];
	ld.shared.f64 	%fd8, [%r3];
	add.f64 	%fd9, %fd7, %fd8;
	st.shared.f64 	[%r3], %fd9;
$L__BB0_2:
	bar.sync 	0;
	setp.gt.u32 	%p2, %r2, 255;
	@%p2 bra 	$L__BB0_4;
	ld.shared.f64 	%fd10, [%r3+2048];
	ld.shared.f64 	%fd11, [%r3];
	add.f64 	%fd12, %fd10, %fd11;
	st.shared.f64 	[%r3], %fd12;
$L__BB0_4:
	bar.sync 	0;
	setp.gt.u32 	%p3, %r2, 127;
	@%p3 bra 	$L__BB0_6;
	ld.shared.f64 	%fd13, [%r3+1024];
	ld.shared.f64 	%fd14, [%r3];
	add.f64 	%fd15, %fd13, %fd14;
	st.shared.f64 	[%r3], %fd15;
$L__BB0_6:
	bar.sync 	0;
	setp.gt.u32 	%p4, %r2, 63;
	@%p4 bra 	$L__BB0_8;
	ld.shared.f64 	%fd16, [%r3+512];
	ld.shared.f64 	%fd17, [%r3];
	add.f64 	%fd18, %fd16, %fd17;
	st.shared.f64 	[%r3], %fd18;
$L__BB0_8:
	bar.sync 	0;
	setp.gt.u32 	%p5, %r2, 31;
	@%p5 bra 	$L__BB0_10;
	ld.shared.f64 	%fd19, [%r3+256];
	ld.shared.f64 	%fd20, [%r3];
	add.f64 	%fd21, %fd19, %fd20;
	st.shared.f64 	[%r3], %fd21;
$L__BB0_10:
	bar.sync 	0;
	setp.gt.u32 	%p6, %r2, 15;
	@%p6 bra 	$L__BB0_12;
	ld.shared.f64 	%fd22, [%r3+128];
	ld.shared.f64 	%fd23, [%r3];
	add.f64 	%fd24, %fd22, %fd23;
	st.shared.f64 	[%r3], %fd24;
$L__BB0_12:
	bar.sync 	0;
	setp.gt.u32 	%p7, %r2, 7;
	@%p7 bra 	$L__BB0_14;
	ld.shared.f64 	%fd25, [%r3+64];
	ld.shared.f64 	%fd26, [%r3];
	add.f64 	%fd27, %fd25, %fd26;
	st.shared.f64 	[%r3], %fd27;
$L__BB0_14:
	bar.sync 	0;
	setp.gt.u32 	%p8, %r2, 3;
	@%p8 bra 	$L__BB0_16;
	ld.shared.f64 	%fd28, [%r3+32];
	ld.shared.f64 	%fd29, [%r3];
	add.f64 	%fd30, %fd28, %fd29;
	st.shared.f64 	[%r3], %fd30;
$L__BB0_16:
	bar.sync 	0;
	setp.gt.u32 	%p9, %r2, 1;
	@%p9 bra 	$L__BB0_18;
	ld.shared.f64 	%fd31, [%r3+16];
	ld.shared.f64 	%fd32, [%r3];
	add.f64 	%fd33, %fd31, %fd32;
	st.shared.f64 	[%r3], %fd33;
$L__BB0_18:
	bar.sync 	0;
	setp.ne.s32 	%p10, %r2, 0;
	@%p10 bra 	$L__BB0_20;
	ld.shared.f64 	%fd34, [_ZZ5solvePdE10shared_sum+8];
	ld.shared.f64 	%fd35, [%r3];
	add.f64 	%fd36, %fd34, %fd35;
	st.shared.f64 	[%r3], %fd36;
$L__BB0_20:
	setp.ne.s32 	%p11, %r2, 0;
	bar.sync 	0;
	@%p11 bra 	$L__BB0_22;
	ld.shared.f64 	%fd37, [_ZZ5solvePdE10shared_sum];
	cvta.to.global.u64 	%rd2, %rd1;
	mul.wide.u32 	%rd3, %r1, 8;
	add.s64 	%rd4, %rd2, %rd3;
	st.global.f64 	[%rd4], %fd37;
$L__BB0_22:
	ret;

}


// ===== COMPILED SASS (sm_100) =====

	.target	sm_100

	.elftype	@"ET_EXEC"


//--------------------- .note.nv.tkinfo           --------------------------
	.section	.note.nv.tkinfo,"",@"SHT_NOTE"
	.sectionflags	@"SHF_NOTE_NV_TKINFO"
	.tkinfo
        /*0018*/ 	.word	0x00000002
        /*0030*/ 	.string	""
        /*0030*/ 	.string	"ptxas"
        /*0030*/ 	.string	"Cuda compilation tools, release 13.0, V13.0.88"
        /*0030*/ 	.string	"Build cuda_13.0.r13.0/compiler.36424714_0"
        /*0030*/ 	.string	"-arch sm_100 -m 64 "



//--------------------- .note.nv.cuinfo           --------------------------
	.section	.note.nv.cuinfo,"",@"SHT_NOTE"
	.sectionflags	@"SHF_NOTE_NV_CUINFO"
        /*0018*/ 	.short	0x0002
        /*001a*/ 	.short	0x0064
        /*001c*/ 	.short	0x0082
	.zero		2


//--------------------- .nv.info                  --------------------------
	.section	.nv.info,"",@"SHT_CUDA_INFO"
	.align	4


	//----- nvinfo : EIATTR_REGCOUNT
	.align		4
        /*0000*/ 	.byte	0x04, 0x2f
        /*0002*/ 	.short	(.L_1 - .L_0)
	.align		4
.L_0:
        /*0004*/ 	.word	index@(_Z5solvePd)
        /*0008*/ 	.word	0x00000016


	//----- nvinfo : EIATTR_FRAME_SIZE
	.align		4
.L_1:
        /*000c*/ 	.byte	0x04, 0x11
        /*000e*/ 	.short	(.L_3 - .L_2)
	.align		4
.L_2:
        /*0010*/ 	.word	index@($__internal_0_$__cuda_sm20_div_rn_f64_full)
        /*0014*/ 	.word	0x00000000


	//----- nvinfo : EIATTR_FRAME_SIZE
	.align		4
.L_3:
        /*0018*/ 	.byte	0x04, 0x11
        /*001a*/ 	.short	(.L_5 - .L_4)
	.align		4
.L_4:
        /*001c*/ 	.word	index@(_Z5solvePd)
        /*0020*/ 	.word	0x00000000


	//----- nvinfo : EIATTR_MIN_STACK_SIZE
	.align		4
.L_5:
        /*0024*/ 	.byte	0x04, 0x12
        /*0026*/ 	.short	(.L_7 - .L_6)
	.align		4
.L_6:
        /*0028*/ 	.word	index@(_Z5solvePd)
        /*002c*/ 	.word	0x00000000
.L_7:


//--------------------- .nv.compat                --------------------------
	.section	.nv.compat,"",@"SHT_CUDA_COMPAT_INFO"
	.align	4
        /*0000*/ 	.byte	0x02, 0x09, 0x00, 0x00, 0x02, 0x02, 0x01, 0x00, 0x02, 0x05, 0x05, 0x00, 0x03, 0x07, 0x01, 0x01
        /*0010*/ 	.byte	0x02, 0x03, 0x00, 0x00, 0x02, 0x06, 0x01, 0x00, 0x04, 0x0b, 0x08, 0x00, 0x01, 0x00, 0x00, 0x00
        /*0020*/ 	.byte	0x00, 0x00, 0x00, 0x00


//--------------------- .nv.info._Z5solvePd       --------------------------
	.section	.nv.info._Z5solvePd,"",@"SHT_CUDA_INFO"
	.sectionflags	@""
	.align	4


	//----- nvinfo : EIATTR_CUDA_API_VERSION
	.align		4
        /*0000*/ 	.byte	0x04, 0x37
        /*0002*/ 	.short	(.L_9 - .L_8)
.L_8:
        /*0004*/ 	.word	0x00000082


	//----- nvinfo : EIATTR_KPARAM_INFO
	.align		4
.L_9:
        /*0008*/ 	.byte	0x04, 0x17
        /*000a*/ 	.short	(.L_11 - .L_10)
.L_10:
        /*000c*/ 	.word	0x00000000
        /*0010*/ 	.short	0x0000
        /*0012*/ 	.short	0x0000
        /*0014*/ 	.byte	0x00, 0xf5, 0x21, 0x00


	//----- nvinfo : EIATTR_SPARSE_MMA_MASK
	.align		4
.L_11:
        /*0018*/ 	.byte	0x03, 0x50
        /*001a*/ 	.short	0x0000


	//----- nvinfo : EIATTR_MAXREG_COUNT
	.align		4
        /*001c*/ 	.byte	0x03, 0x1b
        /*001e*/ 	.short	0x00ff


	//----- nvinfo : EIATTR_NUM_BARRIERS
	.align		4
        /*0020*/ 	.byte	0x02, 0x4c
        /*0022*/ 	.byte	0x01
	.zero		1


	//----- nvinfo : EIATTR_MERCURY_ISA_VERSION
	.align		4
        /*0024*/ 	.byte	0x03, 0x5f
        /*0026*/ 	.short	0x0101


	//----- nvinfo : EIATTR_VRC_CTA_INIT_COUNT
	.align		4
        /*0028*/ 	.byte	0x02, 0x4a
	.zero		1
	.zero		1


	//----- nvinfo : EIATTR_EXIT_INSTR_OFFSETS
	.align		4
        /*002c*/ 	.byte	0x04, 0x1c
        /*002e*/ 	.short	(.L_13 - .L_12)


	//   ....[0]....
.L_12:
        /*0030*/ 	.word	0x00000610


	//   ....[1]....
        /*0034*/ 	.word	0x00000670


	//----- nvinfo : EIATTR_CRS_STACK_SIZE
	.align		4
.L_13:
        /*0038*/ 	.byte	0x04, 0x1e
        /*003a*/ 	.short	(.L_15 - .L_14)
.L_14:
        /*003c*/ 	.word	0x00000000


	//----- nvinfo : EIATTR_CBANK_PARAM_SIZE
	.align		4
.L_15:
        /*0040*/ 	.byte	0x03, 0x19
        /*0042*/ 	.short	0x0008


	//----- nvinfo : EIATTR_PARAM_CBANK
	.align		4
        /*0044*/ 	.byte	0x04, 0x0a
        /*0046*/ 	.short	(.L_17 - .L_16)
	.align		4
.L_16:
        /*0048*/ 	.word	index@(.nv.constant0._Z5solvePd)
        /*004c*/ 	.short	0x0380
        /*004e*/ 	.short	0x0008


	//----- nvinfo : EIATTR_SW_WAR
	.align		4
.L_17:
        /*0050*/ 	.byte	0x04, 0x36
        /*0052*/ 	.short	(.L_19 - .L_18)
.L_18:
        /*0054*/ 	.word	0x00000008
.L_19:


//--------------------- .nv.callgraph             --------------------------
	.section	.nv.callgraph,"",@"SHT_CUDA_CALLGRAPH"
	.align	4
	.sectionentsize	8
	.align		4
        /*0000*/ 	.word	0x00000000
	.align		4
        /*0004*/ 	.word	0xffffffff
	.align		4
        /*0008*/ 	.word	0x00000000
	.align		4
        /*000c*/ 	.word	0xfffffffe
	.align		4
        /*0010*/ 	.word	0x00000000
	.align		4
        /*0014*/ 	.word	0xfffffffd
	.align		4
        /*0018*/ 	.word	0x00000000
	.align		4
        /*001c*/ 	.word	0xfffffffc


//--------------------- .text._Z5solvePd          --------------------------
	.section	.text._Z5solvePd,"ax",@progbits
	.align	128
        .global         _Z5solvePd
        .type           _Z5solvePd,@function
        .size           _Z5solvePd,(.L_x_7 - _Z5solvePd)
        .other          _Z5solvePd,@"STO_CUDA_ENTRY STV_DEFAULT"
_Z5solvePd:
.text._Z5solvePd:
[----:B------:R-:W-:Y:S01]  /*0000*/  LDC R1, c[0x0][0x37c] ;  /* 0x0000df00ff017b82 */ /* 0x000fe20000000800 */
[----:B------:R-:W0:Y:S01]  /*0010*/  S2R R0, SR_CTAID.X ;  /* 0x0000000000007919 */ /* 0x000e220000002500 */
[----:B------:R-:W0:Y:S01]  /*0020*/  LDCU UR4, c[0x0][0x360] ;  /* 0x00006c00ff0477ac */ /* 0x000e220008000800 */
[----:B------:R-:W-:Y:S01]  /*0030*/  BSSY.RECONVERGENT B0, `(.L_x_0) ;  /* 0x000001b000007945 */ /* 0x000fe20003800200 */
[----:B------:R-:W0:Y:S01]  /*0040*/  S2R R5, SR_TID.X ;  /* 0x0000000000057919 */ /* 0x000e220000002100 */
[----:B------:R-:W-:Y:S01]  /*0050*/  UMOV UR5, 0x3deb7cdf ;  /* 0x3deb7cdf00057882 */ /* 0x000fe20000000000 */
[----:B0-----:R-:W-:Y:S01]  /*0060*/  IMAD R4, R0, UR4, R5 ;  /* 0x0000000400047c24 */ /* 0x001fe2000f8e0205 */
[----:B------:R-:W-:-:S03]  /*0070*/  UMOV UR4, 0xd9d7bdbb ;  /* 0xd9d7bdbb00047882 */ /* 0x000fc60000000000 */
[----:B------:R-:W0:Y:S02]  /*0080*/  I2F.F64.U32 R2, R4 ;  /* 0x0000000400027312 */ /* 0x000e240000201800 */
[----:B0-----:R-:W-:-:S08]  /*0090*/  DADD R2, R2, 0.5 ;  /* 0x3fe0000002027429 */ /* 0x001fd00000000000 */
[----:B------:R-:W-:Y:S01]  /*00a0*/  DMUL R2, R2, UR4 ;  /* 0x0000000402027c28 */ /* 0x000fe20008000000 */
[----:B------:R-:W-:-:S07]  /*00b0*/  UMOV UR5, 0x3e0b7cdf ;  /* 0x3e0b7cdf00057882 */ /* 0x000fce0000000000 */
[----:B------:R-:W-:Y:S01]  /*00c0*/  DFMA R6, R2, R2, 1 ;  /* 0x3ff000000206742b */ /* 0x000fe20000000002 */
[----:B------:R-:W-:-:S05]  /*00d0*/  IMAD.MOV.U32 R2, RZ, RZ, 0x1 ;  /* 0x00000001ff027424 */ /* 0x000fca00078e00ff */
[----:B------:R-:W0:Y:S02]  /*00e0*/  MUFU.RCP64H R3, R7 ;  /* 0x0000000700037308 */ /* 0x000e240000001800 */
[----:B0-----:R-:W-:-:S08]  /*00f0*/  DFMA R8, -R6, R2, 1 ;  /* 0x3ff000000608742b */ /* 0x001fd00000000102 */
[----:B------:R-:W-:-:S08]  /*0100*/  DFMA R8, R8, R8, R8 ;  /* 0x000000080808722b */ /* 0x000fd00000000008 */
[----:B------:R-:W-:-:S08]  /*0110*/  DFMA R8, R2, R8, R2 ;  /* 0x000000080208722b */ /* 0x000fd00000000002 */
[----:B------:R-:W-:-:S08]  /*0120*/  DFMA R2, -R6, R8, 1 ;  /* 0x3ff000000602742b */ /* 0x000fd00000000108 */
[----:B------:R-:W-:-:S08]  /*0130*/  DFMA R2, R8, R2, R8 ;  /* 0x000000020802722b */ /* 0x000fd00000000008 */
[----:B------:R-:W-:-:S08]  /*0140*/  DMUL R8, R2, UR4 ;  /* 0x0000000402087c28 */ /* 0x000fd00008000000 */
[----:B------:R-:W-:-:S08]  /*0150*/  DFMA R10, -R6, R8, UR4 ;  /* 0x00000004060a7e2b */ /* 0x000fd00008000108 */
[----:B------:R-:W-:-:S10]  /*0160*/  DFMA R2, R2, R10, R8 ;  /* 0x0000000a0202722b */ /* 0x000fd40000000008 */
[----:B------:R-:W-:-:S05]  /*0170*/  FFMA R4, RZ, R7, R3 ;  /* 0x00000007ff047223 */ /* 0x000fca0000000003 */
[----:B------:R-:W-:-:S13]  /*0180*/  FSETP.GT.AND P0, PT, |R4|, 1.469367938527859385e-39, PT ;  /* 0x001000000400780b */ /* 0x000fda0003f04200 */
[----:B------:R-:W-:Y:S05]  /*0190*/  @P0 BRA `(.L_x_1) ;  /* 0x0000000000100947 */ /* 0x000fea0003800000 */
[----:B------:R-:W-:-:S07]  /*01a0*/  MOV R4, 0x1c0 ;  /* 0x000001c000047802 */ /* 0x000fce0000000f00 */
[----:B------:R-:W-:Y:S05]  /*01b0*/  CALL.REL.NOINC `($__internal_0_$__cuda_sm20_div_rn_f64_full) ;  /* 0x0000000400307944 */ /* 0x000fea0003c00000 */
[----:B------:R-:W-:Y:S02]  /*01c0*/  IMAD.MOV.U32 R2, RZ, RZ, R12 ;  /* 0x000000ffff027224 */ /* 0x000fe400078e000c */
[----:B------:R-:W-:-:S07]  /*01d0*/  IMAD.MOV.U32 R3, RZ, RZ, R13 ;  /* 0x000000ffff037224 */ /* 0x000fce00078e000d */
.L_x_1:
[----:B------:R-:W-:Y:S05]  /*01e0*/  BSYNC.RECONVERGENT B0 ;  /* 0x0000000000007941 */ /* 0x000fea0003800200 */
.L_x_0:
[----:B------:R-:W0:Y:S01]  /*01f0*/  S2UR UR5, SR_CgaCtaId ;  /* 0x00000000000579c3 */ /* 0x000e220000008800 */
[----:B------:R-:W-:Y:S01]  /*0200*/  UMOV UR4, 0x400 ;  /* 0x0000040000047882 */ /* 0x000fe20000000000 */
[C---:B------:R-:W-:Y:S02]  /*0210*/  ISETP.GT.U32.AND P0, PT, R5.reuse, 0x1ff, PT ;  /* 0x000001ff0500780c */ /* 0x040fe40003f04070 */
[----:B------:R-:W-:Y:S01]  /*0220*/  ISETP.GT.U32.AND P1, PT, R5, 0xff, PT ;  /* 0x000000ff0500780c */ /* 0x000fe20003f24070 */
[----:B0-----:R-:W-:-:S06]  /*0230*/  ULEA UR4, UR5, UR4, 0x18 ;  /* 0x0000000405047291 */ /* 0x001fcc000f8ec0ff */
[----:B------:R-:W-:-:S05]  /*0240*/  LEA R7, R5, UR4, 0x3 ;  /* 0x0000000405077c11 */ /* 0x000fca000f8e18ff */
[----:B------:R-:W-:Y:S01]  /*0250*/  STS.64 [R7], R2 ;  /* 0x0000000207007388 */ /* 0x000fe20000000a00 */
[----:B------:R-:W-:Y:S06]  /*0260*/  BAR.SYNC.DEFER_BLOCKING 0x0 ;  /* 0x0000000000007b1d */ /* 0x000fec0000010000 */
[----:B------:R-:W-:Y:S04]  /*0270*/  @!P0 LDS.64 R8, [R7+0x1000] ;  /* 0x0010000007088984 */ /* 0x000fe80000000a00 */
[----:B------:R-:W0:Y:S02]  /*0280*/  @!P0 LDS.64 R10, [R7] ;  /* 0x00000000070a8984 */ /* 0x000e240000000a00 */
[----:B0-----:R-:W-:-:S07]  /*0290*/  @!P0 DADD R8, R8, R10 ;  /* 0x0000000008088229 */ /* 0x001fce000000000a */
[----:B------:R-:W-:Y:S01]  /*02a0*/  @!P0 STS.64 [R7], R8 ;  /* 0x0000000807008388 */ /* 0x000fe20000000a00 */
[----:B------:R-:W-:Y:S01]  /*02b0*/  BAR.SYNC.DEFER_BLOCKING 0x0 ;  /* 0x0000000000007b1d */ /* 0x000fe20000010000 */
[----:B------:R-:W-:-:S05]  /*02c0*/  ISETP.GT.U32.AND P0, PT, R5, 0x7f, PT ;  /* 0x0000007f0500780c */ /* 0x000fca0003f04070 */
        /* <DEDUP_REMOVED lines=41> */
[----:B------:R-:W-:-:S05]  /*0560*/  ISETP.NE.AND P1, PT, R5, RZ, PT ;  /* 0x000000ff0500720c */ /* 0x000fca0003f25270 */
[----:B------:R-:W-:Y:S04]  /*0570*/  @!P0 LDS.64 R2, [R7+0x10] ;  /* 0x0000100007028984 */ /* 0x000fe80000000a00 */
[----:B------:R-:W0:Y:S02]  /*0580*/  @!P0 LDS.64 R12, [R7] ;  /* 0x00000000070c8984 */ /* 0x000e240000000a00 */
[----:B0-----:R-:W-:-:S07]  /*0590*/  @!P0 DADD R2, R2, R12 ;  /* 0x0000000002028229 */ /* 0x001fce000000000c */
[----:B------:R-:W-:Y:S01]  /*05a0*/  @!P0 STS.64 [R7], R2 ;  /* 0x0000000207008388 */ /* 0x000fe20000000a00 */
[----:B------:R-:W-:Y:S06]  /*05b0*/  BAR.SYNC.DEFER_BLOCKING 0x0 ;  /* 0x0000000000007b1d */ /* 0x000fec0000010000 */
[----:B------:R-:W-:Y:S04]  /*05c0*/  @!P1 LDS.64 R4, [UR4+0x8] ;  /* 0x00000804ff049984 */ /* 0x000fe80008000a00 */
[----:B------:R-:W0:Y:S02]  /*05d0*/  @!P1 LDS.64 R8, [R7] ;  /* 0x0000000007089984 */ /* 0x000e240000000a00 */
[----:B0-----:R-:W-:-:S07]  /*05e0*/  @!P1 DADD R4, R4, R8 ;  /* 0x0000000004049229 */ /* 0x001fce0000000008 */
[----:B------:R0:W-:Y:S01]  /*05f0*/  @!P1 STS.64 [R7], R4 ;  /* 0x0000000407009388 */ /* 0x0001e20000000a00 */
[----:B------:R-:W-:Y:S06]  /*0600*/  BAR.SYNC.DEFER_BLOCKING 0x0 ;  /* 0x0000000000007b1d */ /* 0x000fec0000010000 */
[----:B------:R-:W-:Y:S05]  /*0610*/  @P1 EXIT ;  /* 0x000000000000194d */ /* 0x000fea0003800000 */
[----:B------:R-:W1:Y:S01]  /*0620*/  LDS.64 R2, [UR4] ;  /* 0x00000004ff027984 */ /* 0x000e620008000a00 */
[----:B0-----:R-:W0:Y:S01]  /*0630*/  LDC.64 R4, c[0x0][0x380] ;  /* 0x0000e000ff047b82 */ /* 0x001e220000000a00 */
[----:B------:R-:W1:Y:S01]  /*0640*/  LDCU.64 UR6, c[0x0][0x358] ;  /* 0x00006b00ff0677ac */ /* 0x000e620008000a00 */
[----:B0-----:R-:W-:-:S05]  /*0650*/  IMAD.WIDE.U32 R4, R0, 0x8, R4 ;  /* 0x0000000800047825 */ /* 0x001fca00078e0004 */
[----:B-1----:R-:W-:Y:S01]  /*0660*/  STG.E.64 desc[UR6][R4.64], R2 ;  /* 0x0000000204007986 */ /* 0x002fe2000c101b06 */
[----:B------:R-:W-:Y:S05]  /*0670*/  EXIT ;  /* 0x000000000000794d */ /* 0x000fea0003800000 */
        .weak           $__internal_0_$__cuda_sm20_div_rn_f64_full
        .type           $__internal_0_$__cuda_sm20_div_rn_f64_full,@function
        .size           $__internal_0_$__cuda_sm20_div_rn_f64_full,(.L_x_7 - $__internal_0_$__cuda_sm20_div_rn_f64_full)
$__internal_0_$__cuda_sm20_div_rn_f64_full:
[C---:B------:R-:W-:Y:S01]  /*0680*/  FSETP.GEU.AND P0, PT, |R7|.reuse, 1.469367938527859385e-39, PT ;  /* 0x001000000700780b */ /* 0x040fe20003f0e200 */
[----:B------:R-:W-:Y:S01]  /*0690*/  IMAD.MOV.U32 R8, RZ, RZ, 0x1 ;  /* 0x00000001ff087424 */ /* 0x000fe200078e00ff */
[C---:B------:R-:W-:Y:S01]  /*06a0*/  LOP3.LUT R2, R7.reuse, 0x800fffff, RZ, 0xc0, !PT ;  /* 0x800fffff07027812 */ /* 0x040fe200078ec0ff */
[----:B------:R-:W-:Y:S01]  /*06b0*/  IMAD.MOV.U32 R12, RZ, RZ, 0x1ca00000 ;  /* 0x1ca00000ff0c7424 */ /* 0x000fe200078e00ff */
[----:B------:R-:W-:Y:S01]  /*06c0*/  LOP3.LUT R13, R7, 0x7ff00000, RZ, 0xc0, !PT ;  /* 0x7ff00000070d7812 */ /* 0x000fe200078ec0ff */
[----:B------:R-:W-:Y:S01]  /*06d0*/  IMAD.MOV.U32 R19, RZ, RZ, 0x3e000000 ;  /* 0x3e000000ff137424 */ /* 0x000fe200078e00ff */
[----:B------:R-:W-:Y:S01]  /*06e0*/  LOP3.LUT R3, R2, 0x3ff00000, RZ, 0xfc, !PT ;  /* 0x3ff0000002037812 */ /* 0x000fe200078efcff */
[----:B------:R-:W-:Y:S01]  /*06f0*/  IMAD.MOV.U32 R2, RZ, RZ, R6 ;  /* 0x000000ffff027224 */ /* 0x000fe200078e0006 */
[----:B------:R-:W-:Y:S01]  /*0700*/  ISETP.LE.U32.AND P1, PT, R13, 0x3e000000, PT ;  /* 0x3e0000000d00780c */ /* 0x000fe20003f23070 */
[----:B------:R-:W-:Y:S01]  /*0710*/  IMAD.MOV.U32 R18, RZ, RZ, R13 ;  /* 0x000000ffff127224 */ /* 0x000fe200078e000d */
[----:B------:R-:W-:Y:S01]  /*0720*/  BSSY.RECONVERGENT B1, `(.L_x_2) ;  /* 0x0000042000017945 */ /* 0x000fe20003800200 */
[----:B------:R-:W-:Y:S01]  /*0730*/  VIADD R13, R19, 0xffffffff ;  /* 0xffffffff130d7836 */ /* 0x000fe20000000000 */
[----:B------:R-:W-:Y:S01]  /*0740*/  SEL R14, R12, 0x63400000, !P1 ;  /* 0x634000000c0e7807 */ /* 0x000fe20004800000 */
[----:B------:R-:W-:-:S06]  /*0750*/  @!P0 DMUL R2, R6, 8.98846567431157953865e+307 ;  /* 0x7fe0000006028828 */ /* 0x000fcc0000000000 */
[----:B------:R-:W0:Y:S04]  /*0760*/  MUFU.RCP64H R9, R3 ;  /* 0x0000000300097308 */ /* 0x000e280000001800 */
[----:B------:R-:W-:Y:S02]  /*0770*/  @!P0 LOP3.LUT R18, R3, 0x7ff00000, RZ, 0xc0, !PT ;  /* 0x7ff0000003128812 */ /* 0x000fe400078ec0ff */
[----:B------:R-:W-:-:S03]  /*0780*/  ISETP.GT.U32.AND P0, PT, R13, 0x7feffffe, PT ;  /* 0x7feffffe0d00780c */ /* 0x000fc60003f04070 */
[----:B------:R-:W-:-:S05]  /*0790*/  VIADD R13, R18, 0xffffffff ;  /* 0xffffffff120d7836 */ /* 0x000fca0000000000 */
[----:B------:R-:W-:Y:S01]  /*07a0*/  ISETP.GT.U32.OR P0, PT, R13, 0x7feffffe, P0 ;  /* 0x7feffffe0d00780c */ /* 0x000fe20000704470 */
[----:B0-----:R-:W-:-:S08]  /*07b0*/  DFMA R10, R8, -R2, 1 ;  /* 0x3ff00000080a742b */ /* 0x001fd00000000802 */
[----:B------:R-:W-:-:S08]  /*07c0*/  DFMA R10, R10, R10, R10 ;  /* 0x0000000a0a0a722b */ /* 0x000fd0000000000a */
[----:B------:R-:W-:-:S08]  /*07d0*/  DFMA R10, R8, R10, R8 ;  /* 0x0000000a080a722b */ /* 0x000fd00000000008 */
[----:B------:R-:W-:-:S08]  /*07e0*/  DFMA R8, R10, -R2, 1 ;  /* 0x3ff000000a08742b */ /* 0x000fd00000000802 */
[----:B------:R-:W-:Y:S01]  /*07f0*/  DFMA R10, R10, R8, R10 ;  /* 0x000000080a0a722b */ /* 0x000fe2000000000a */
[----:B------:R-:W-:Y:S01]  /*0800*/  LOP3.LUT R9, R14, 0xb7cdf, RZ, 0xfc, !PT ;  /* 0x000b7cdf0e097812 */ /* 0x000fe200078efcff */
[----:B------:R-:W-:-:S06]  /*0810*/  IMAD.MOV.U32 R8, RZ, RZ, -0x26284245 ;  /* 0xd9d7bdbbff087424 */ /* 0x000fcc00078e00ff */
[----:B------:R-:W-:-:S08]  /*0820*/  DMUL R14, R10, R8 ;  /* 0x000000080a0e7228 */ /* 0x000fd00000000000 */
[----:B------:R-:W-:-:S08]  /*0830*/  DFMA R16, R14, -R2, R8 ;  /* 0x800000020e10722b */ /* 0x000fd00000000008 */
[----:B------:R-:W-:Y:S01]  /*0840*/  DFMA R10, R10, R16, R14 ;  /* 0x000000100a0a722b */ /* 0x000fe2000000000e */
[----:B------:R-:W-:Y:S10]  /*0850*/  @P0 BRA `(.L_x_3) ;  /* 0x0000000000740947 */ /* 0x000ff40003800000 */
[----:B------:R-:W-:Y:S01]  /*0860*/  LOP3.LUT R15, R7, 0x7ff00000, RZ, 0xc0, !PT ;  /* 0x7ff00000070f7812 */ /* 0x000fe200078ec0ff */
[----:B------:R-:W-:-:S03]  /*0870*/  IMAD.MOV.U32 R13, RZ, RZ, 0x3e000000 ;  /* 0x3e000000ff0d7424 */ /* 0x000fc600078e00ff */
[----:B------:R-:W-:Y:S01]  /*0880*/  ISETP.LE.U32.AND P0, PT, R15, 0x3e000000, PT ;  /* 0x3e0000000f00780c */ /* 0x000fe20003f03070 */
[----:B------:R-:W-:-:S03]  /*0890*/  IMAD.MOV R14, RZ, RZ, -R15 ;  /* 0x000000ffff0e7224 */ /* 0x000fc600078e0a0f */
[----:B------:R-:W-:Y:S02]  /*08a0*/  SEL R12, R12, 0x63400000, !P0 ;  /* 0x634000000c0c7807 */ /* 0x000fe40004000000 */
[----:B------:R-:W-:Y:S01]  /*08b0*/  VIADDMNMX R13, R14, R13, 0xb9600000, !PT ;  /* 0xb96000000e0d7446 */ /* 0x000fe2000780010d */
[----:B------:R-:W-:-:S03]  /*08c0*/  IMAD.MOV.U32 R14, RZ, RZ, RZ ;  /* 0x000000ffff0e7224 */ /* 0x000fc600078e00ff */
[----:B------:R-:W-:-:S05]  /*08d0*/  VIMNMX R13, PT, PT, R13, 0x46a00000, PT ;  /* 0x46a000000d0d7848 */ /* 0x000fca0003fe0100 */
[----:B------:R-:W-:-:S04]  /*08e0*/  IMAD.IADD R16, R13, 0x1, -R12 ;  /* 0x000000010d107824 */ /* 0x000fc800078e0a0c */
[----:B------:R-:W-:-:S06]  /*08f0*/  VIADD R15, R16, 0x7fe00000 ;  /* 0x7fe00000100f7836 */ /* 0x000fcc0000000000 */
[----:B------:R-:W-:-:S10]  /*0900*/  DMUL R12, R10, R14 ;  /* 0x0000000e0a0c7228 */ /* 0x000fd40000000000 */
[----:B------:R-:W-:-:S13]  /*0910*/  FSETP.GTU.AND P0, PT, |R13|, 1.469367938527859385e-39, PT ;  /* 0x001000000d00780b */ /* 0x000fda0003f0c200 */
[----:B------:R-:W-:Y:S05]  /*0920*/  @P0 BRA `(.L_x_4) ;  /* 0x0000000000840947 */ /* 0x000fea0003800000 */
[----:B------:R-:W-:Y:S01]  /*0930*/  DFMA R2, R10, -R2, R8 ;  /* 0x800000020a02722b */ /* 0x000fe20000000008 */
[----:B------:R-:W-:-:S09]  /*0940*/  IMAD.MOV.U32 R14, RZ, RZ, RZ ;  /* 0x000000ffff0e7224 */ /* 0x000fd200078e00ff */
[C---:B------:R-:W-:Y:S02]  /*0950*/  FSETP.NEU.AND P0, PT, R3.reuse, RZ, PT ;  /* 0x000000ff0300720b */ /* 0x040fe40003f0d000 */
[----:B------:R-:W-:-:S04]  /*0960*/  LOP3.LUT R7, R3, 0x80000000, R7, 0x48, !PT ;  /* 0x8000000003077812 */ /* 0x000fc800078e4807 */
[----:B------:R-:W-:-:S07]  /*0970*/  LOP3.LUT R15, R7, R15, RZ, 0xfc, !PT ;  /* 0x0000000f070f7212 */ /* 0x000fce00078efcff */
[----:B------:R-:W-:Y:S05]  /*0980*/  @!P0 BRA `(.L_x_4) ;  /* 0x00000000006c8947 */ /* 0x000fea0003800000 */
[----:B------:R-:W-:Y:S02]  /*0990*/  IMAD.MOV R3, RZ, RZ, -R16 ;  /* 0x000000ffff037224 */ /* 0x000fe400078e0a10 */
[----:B------:R-:W-:-:S06]  /*09a0*/  IMAD.MOV.U32 R2, RZ, RZ, RZ ;  /* 0x000000ffff027224 */ /* 0x000fcc00078e00ff */
[----:B------:R-:W-:Y:S02]  /*09b0*/  DFMA R2, R12, -R2, R10 ;  /* 0x800000020c02722b */ /* 0x000fe4000000000a */
[----:B------:R-:W-:-:S04]  /*09c0*/  DMUL.RP R10, R10, R14 ;  /* 0x0000000e0a0a7228 */ /* 0x000fc80000008000 */
[----:B------:R-:W-:-:S04]  /*09d0*/  IADD3 R2, PT, PT, -R16, -0x43300000, RZ ;  /* 0xbcd0000010027810 */ /* 0x000fc80007ffe1ff */
[----:B------:R-:W-:Y:S02]  /*09e0*/  FSETP.NEU.AND P0, PT, |R3|, R2, PT ;  /* 0x000000020300720b */ /* 0x000fe40003f0d200 */
[----:B------:R-:W-:Y:S02]  /*09f0*/  LOP3.LUT R7, R11, R7, RZ, 0x3c, !PT ;  /* 0x000000070b077212 */ /* 0x000fe400078e3cff */
[----:B------:R-:W-:Y:S02]  /*0a00*/  FSEL R12, R10, R12, !P0 ;  /* 0x0000000c0a0c7208 */ /* 0x000fe40004000000 */
[----:B------:R-:W-:Y:S01]  /*0a10*/  FSEL R13, R7, R13, !P0 ;  /* 0x0000000d070d7208 */ /* 0x000fe20004000000 */
[----:B------:R-:W-:Y:S06]  /*0a20*/  BRA `(.L_x_4) ;  /* 0x0000000000447947 */ /* 0x000fec0003800000 */
.L_x_3:
[----:B------:R-:W-:-:S14]  /*0a30*/  DSETP.NAN.AND P0, PT, R6, R6, PT ;  /* 0x000000060600722a */ /* 0x000fdc0003f08000 */
[----:B------:R-:W-:Y:S05]  /*0a40*/  @P0 BRA `(.L_x_5) ;  /* 0x0000000000340947 */ /* 0x000fea0003800000 */
[----:B------:R-:W-:Y:S01]  /*0a50*/  ISETP.NE.AND P0, PT, R19, R18, PT ;  /* 0x000000121300720c */ /* 0x000fe20003f05270 */
[----:B------:R-:W-:Y:S02]  /*0a60*/  IMAD.MOV.U32 R12, RZ, RZ, 0x0 ;  /* 0x00000000ff0c7424 */ /* 0x000fe400078e00ff */
[----:B------:R-:W-:-:S10]  /*0a70*/  IMAD.MOV.U32 R13, RZ, RZ, -0x80000 ;  /* 0xfff80000ff0d7424 */ /* 0x000fd400078e00ff */
[----:B------:R-:W-:Y:S05]  /*0a80*/  @!P0 BRA `(.L_x_4) ;  /* 0x00000000002c8947 */ /* 0x000fea0003800000 */
[----:B------:R-:W-:Y:S02]  /*0a90*/  ISETP.NE.AND P0, PT, R19, 0x7ff00000, PT ;  /* 0x7ff000001300780c */ /* 0x000fe40003f05270 */
[----:B------:R-:W-:Y:S02]  /*0aa0*/  LOP3.LUT R6, R7, 0x3e0b7cdf, RZ, 0x3c, !PT ;  /* 0x3e0b7cdf07067812 */ /* 0x000fe400078e3cff */
[----:B------:R-:W-:Y:S02]  /*0ab0*/  ISETP.EQ.OR P0, PT, R18, RZ, !P0 ;  /* 0x000000ff1200720c */ /* 0x000fe40004702670 */
[----:B------:R-:W-:-:S11]  /*0ac0*/  LOP3.LUT R13, R6, 0x80000000, RZ, 0xc0, !PT ;  /* 0x80000000060d7812 */ /* 0x000fd600078ec0ff */
[----:B------:R-:W-:Y:S01]  /*0ad0*/  @P0 LOP3.LUT R2, R13, 0x7ff00000, RZ, 0xfc, !PT ;  /* 0x7ff000000d020812 */ /* 0x000fe200078efcff */
[----:B------:R-:W-:Y:S02]  /*0ae0*/  @!P0 IMAD.MOV.U32 R12, RZ, RZ, RZ ;  /* 0x000000ffff0c8224 */ /* 0x000fe400078e00ff */
[----:B------:R-:W-:Y:S02]  /*0af0*/  @P0 IMAD.MOV.U32 R12, RZ, RZ, RZ ;  /* 0x000000ffff0c0224 */ /* 0x000fe400078e00ff */
[----:B------:R-:W-:Y:S01]  /*0b00*/  @P0 IMAD.MOV.U32 R13, RZ, RZ, R2 ;  /* 0x000000ffff0d0224 */ /* 0x000fe200078e0002 */
[----:B------:R-:W-:Y:S06]  /*0b10*/  BRA `(.L_x_4) ;  /* 0x0000000000087947 */ /* 0x000fec0003800000 */
.L_x_5:
[----:B------:R-:W-:Y:S01]  /*0b20*/  LOP3.LUT R13, R7, 0x80000, RZ, 0xfc, !PT ;  /* 0x00080000070d7812 */ /* 0x000fe200078efcff */
[----:B------:R-:W-:-:S07]  /*0b30*/  IMAD.MOV.U32 R12, RZ, RZ, R6 ;  /* 0x000000ffff0c7224 */ /* 0x000fce00078e0006 */
.L_x_4:
[----:B------:R-:W-:Y:S05]  /*0b40*/  BSYNC.RECONVERGENT B1 ;  /* 0x0000000000017941 */ /* 0x000fea0003800200 */
.L_x_2:
[----:B------:R-:W-:Y:S02]  /*0b50*/  IMAD.MOV.U32 R2, RZ, RZ, R4 ;  /* 0x000000ffff027224 */ /* 0x000fe400078e0004 */
[----:B------:R-:W-:-:S04]  /*0b60*/  IMAD.MOV.U32 R3, RZ, RZ, 0x0 ;  /* 0x00000000ff037424 */ /* 0x000fc800078e00ff */
[----:B------:R-:W-:Y:S05]  /*0b70*/  RET.REL.NODEC R2 `(_Z5solvePd) ;  /* 0xfffffff402207950 */ /* 0x000fea0003c3ffff */
.L_x_6:
[----:B------:R-:W-:-:S00]  /*0b80*/  BRA `(.L_x_6) ;  /* 0xfffffffc00fc7947 */ /* 0x000fc0000383ffff */
[----:B------:R-:W-:-:S00]  /*0b90*/  NOP ;  /* 0x0000000000007918 */ /* 0x000fc00000000000 */
        /* <DEDUP_REMOVED lines=14> */
.L_x_7:


//--------------------- .nv.shared._Z5solvePd     --------------------------
	.section	.nv.shared._Z5solvePd,"aw",@nobits
	.sectionflags	@""
	.align	8
.nv.shared._Z5solvePd:
	.zero		9216


//--------------------- .nv.shared.reserved.0     --------------------------
	.section	.nv.shared.reserved.0,"aw",@nobits
	.weak		__nv_reservedSMEM_offset_0_alias
	.size		__nv_reservedSMEM_offset_0_alias, 0, 64
	.other		__nv_reservedSMEM_offset_0_alias,@"STO_CUDA_RESERVED_SHARED STV_DEFAULT"
__nv_reservedSMEM_offset_0_alias:
	.zero		0
	.zero		64


//--------------------- .nv.constant0._Z5solvePd  --------------------------
	.section	.nv.constant0._Z5solvePd,"a",@progbits
	.sectionflags	@""
	.align	4
.nv.constant0._Z5solvePd:
	.zero		904


//--------------------- SYMBOLS --------------------------

	.type		.nv.reservedSmem.offset0,@object
	.size		.nv.reservedSmem.offset0,0x4
	.type		.nv.reservedSmem.cap,@object
	.size		.nv.reservedSmem.cap,0x4
